	.headerflags	@"EF_CUDA_TEXMODE_UNIFIED EF_CUDA_64BIT_ADDRESS EF_CUDA_ACCELERATORS EF_CUDA_SM90 EF_CUDA_VIRTUAL_SM(EF_CUDA_SM90)"
	.elftype	@"ET_EXEC"


//--------------------- .nv.info                  --------------------------
	.section	.nv.info,"",@"SHT_CUDA_INFO"
	.align	4


	//----- nvinfo : EIATTR_REGCOUNT
	.align		4
        /*0000*/ 	.byte	0x04, 0x2f
        /*0002*/ 	.short	(.L_1 - .L_0)
	.align		4
.L_0:
        /*0004*/ 	.word	index@(triton_per_fused_mean_0)
        /*0008*/ 	.word	0x0000000e


	//----- nvinfo : EIATTR_MIN_STACK_SIZE
	.align		4
.L_1:
        /*000c*/ 	.byte	0x04, 0x12
        /*000e*/ 	.short	(.L_3 - .L_2)
	.align		4
.L_2:
        /*0010*/ 	.word	index@(triton_per_fused_mean_0)
        /*0014*/ 	.word	0x00000000


	//----- nvinfo : EIATTR_FRAME_SIZE
	.align		4
.L_3:
        /*0018*/ 	.byte	0x04, 0x11
        /*001a*/ 	.short	(.L_5 - .L_4)
	.align		4
.L_4:
        /*001c*/ 	.word	index@(triton_per_fused_mean_0)
        /*0020*/ 	.word	0x00000000


	//----- nvinfo : EIATTR_MIN_STACK_SIZE
	.align		4
.L_5:
        /*0024*/ 	.byte	0x04, 0x12
        /*0026*/ 	.short	(.L_7 - .L_6)
	.align		4
.L_6:
        /*0028*/ 	.word	index@(triton_per_fused_mean_0)
        /*002c*/ 	.word	0x00000000
.L_7:


//--------------------- .nv.info.triton_per_fused_mean_0 --------------------------
	.section	.nv.info.triton_per_fused_mean_0,"",@"SHT_CUDA_INFO"
	.sectionflags	@""
	.align	4


	//----- nvinfo : EIATTR_CUDA_API_VERSION
	.align		4
        /*0000*/ 	.byte	0x04, 0x37
        /*0002*/ 	.short	(.L_9 - .L_8)
.L_8:
        /*0004*/ 	.word	0x0000007c


	//----- nvinfo : EIATTR_KPARAM_INFO
	.align		4
.L_9:
        /*0008*/ 	.byte	0x04, 0x17
        /*000a*/ 	.short	(.L_11 - .L_10)
.L_10:
        /*000c*/ 	.word	0x00000000
        /*0010*/ 	.short	0x0003
        /*0012*/ 	.short	0x0014
        /*0014*/ 	.byte	0x00, 0xf0, 0x11, 0x00


	//----- nvinfo : EIATTR_KPARAM_INFO
	.align		4
.L_11:
        /*0018*/ 	.byte	0x04, 0x17
        /*001a*/ 	.short	(.L_13 - .L_12)
.L_12:
        /*001c*/ 	.word	0x00000000
        /*0020*/ 	.short	0x0002
        /*0022*/ 	.short	0x0010
        /*0024*/ 	.byte	0x00, 0xf0, 0x11, 0x00


	//----- nvinfo : EIATTR_KPARAM_INFO
	.align		4
.L_13:
        /*0028*/ 	.byte	0x04, 0x17
        /*002a*/ 	.short	(.L_15 - .L_14)
.L_14:
        /*002c*/ 	.word	0x00000000
        /*0030*/ 	.short	0x0001
        /*0032*/ 	.short	0x0008
        /*0034*/ 	.byte	0x00, 0xf4, 0x21, 0x00


	//----- nvinfo : EIATTR_KPARAM_INFO
	.align		4
.L_15:
        /*0038*/ 	.byte	0x04, 0x17
        /*003a*/ 	.short	(.L_17 - .L_16)
.L_16:
        /*003c*/ 	.word	0x00000000
        /*0040*/ 	.short	0x0000
        /*0042*/ 	.short	0x0000
        /*0044*/ 	.byte	0x00, 0xf4, 0x21, 0x00


	//----- nvinfo : EIATTR_SPARSE_MMA_MASK
	.align		4
.L_17:
        /*0048*/ 	.byte	0x03, 0x50
        /*004a*/ 	.short	0x0000


	//----- nvinfo : EIATTR_MAXREG_COUNT
	.align		4
        /*004c*/ 	.byte	0x03, 0x1b
        /*004e*/ 	.short	0x00ff


	//----- nvinfo : EIATTR_COOP_GROUP_MASK_REGIDS
	.align		4
        /*0050*/ 	.byte	0x04, 0x29
        /*0052*/ 	.short	(.L_19 - .L_18)


	//   ....[0]....
.L_18:
        /*0054*/ 	.word	0xffffffff


	//   ....[1]....
        /*0058*/ 	.word	0xffffffff


	//   ....[2]....
        /*005c*/ 	.word	0xffffffff


	//   ....[3]....
        /*0060*/ 	.word	0xffffffff


	//----- nvinfo : EIATTR_COOP_GROUP_INSTR_OFFSETS
	.align		4
.L_19:
        /*0064*/ 	.byte	0x04, 0x28
        /*0066*/ 	.short	(.L_21 - .L_20)


	//   ....[0]....
.L_20:
        /*0068*/ 	.word	0x00000160


	//   ....[1]....
        /*006c*/ 	.word	0x00000190


	//   ....[2]....
        /*0070*/ 	.word	0x000001b0


	//   ....[3]....
        /*0074*/ 	.word	0x000001e0


	//----- nvinfo : EIATTR_EXIT_INSTR_OFFSETS
	.align		4
.L_21:
        /*0078*/ 	.byte	0x04, 0x1c
        /*007a*/ 	.short	(.L_23 - .L_22)


	//   ....[0]....
.L_22:
        /*007c*/ 	.word	0x00000210


	//   ....[1]....
        /*0080*/ 	.word	0x00000240


	//----- nvinfo : EIATTR_REQNTID
	.align		4
.L_23:
        /*0084*/ 	.byte	0x04, 0x10
        /*0086*/ 	.short	(.L_25 - .L_24)
.L_24:
        /*0088*/ 	.word	0x00000040
        /*008c*/ 	.word	0x00000001
        /*0090*/ 	.word	0x00000001


	//----- nvinfo : EIATTR_CBANK_PARAM_SIZE
	.align		4
.L_25:
        /*0094*/ 	.byte	0x03, 0x19
        /*0096*/ 	.short	0x0018


	//----- nvinfo : EIATTR_PARAM_CBANK
	.align		4
        /*0098*/ 	.byte	0x04, 0x0a
        /*009a*/ 	.short	(.L_27 - .L_26)
	.align		4
.L_26:
        /*009c*/ 	.word	index@(.nv.constant0.triton_per_fused_mean_0)
        /*00a0*/ 	.short	0x0210
        /*00a2*/ 	.short	0x0018


	//----- nvinfo : EIATTR_SW_WAR
	.align		4
.L_27:
        /*00a4*/ 	.byte	0x04, 0x36
        /*00a6*/ 	.short	(.L_29 - .L_28)
.L_28:
        /*00a8*/ 	.word	0x00000008
.L_29:


//--------------------- .nv.callgraph             --------------------------
	.section	.nv.callgraph,"",@"SHT_CUDA_CALLGRAPH"
	.align	4
	.sectionentsize	8
	.align		4
        /*0000*/ 	.word	0x00000000
	.align		4
        /*0004*/ 	.word	0xffffffff
	.align		4
        /*0008*/ 	.word	0x00000000
	.align		4
        /*000c*/ 	.word	0xfffffffe
	.align		4
        /*0010*/ 	.word	0x00000000
	.align		4
        /*0014*/ 	.word	0xfffffffd
	.align		4
        /*0018*/ 	.word	0x00000000
	.align		4
        /*001c*/ 	.word	0xfffffffc


//--------------------- .text.triton_per_fused_mean_0 --------------------------
	.section	.text.triton_per_fused_mean_0,"ax",@progbits
	.sectionflags	@"SHF_BARRIERS=1"
	.align	128
        .global         triton_per_fused_mean_0
        .type           triton_per_fused_mean_0,@function
        .size           triton_per_fused_mean_0,(.L_x_1 - triton_per_fused_mean_0)
        .other          triton_per_fused_mean_0,@"STO_CUDA_ENTRY STV_DEFAULT"
triton_per_fused_mean_0:
.text.triton_per_fused_mean_0:
[----:B------:R-:W0:Y:S02]  /*0000*/  LDC R1, c[0x0][0x28] ;  /* 0x00000a00ff017b82 */ /* 0x000e240000000800 */
[----:B------:R-:W1:Y:S01]  /*0010*/  S2R R11, SR_CTAID.X ;  /* 0x00000000000b7919 */ /* 0x000e620000002500 */
[----:B------:R-:W2:Y:S01]  /*0020*/  LDC.64 R2, c[0x0][0x218] ;  /* 0x00008600ff027b82 */ /* 0x000ea20000000a00 */
[----:B------:R-:W-:Y:S01]  /*0030*/  ULDC.64 UR4, c[0x0][0x208] ;  /* 0x0000820000047ab9 */ /* 0x000fe20000000a00 */
[----:B------:R-:W3:Y:S01]  /*0040*/  S2R R10, SR_TID.X ;  /* 0x00000000000a7919 */ /* 0x000ee20000002100 */
[----:B-1----:R-:W-:Y:S02]  /*0050*/  SHF.R.S32.HI R0, RZ, 0x1f, R11 ;  /* 0x0000001fff007819 */ /* 0x002fe4000001140b */
[----:B------:R-:W-:Y:S01]  /*0060*/  ISETP.GE.AND P0, PT, R11, 0x10, PT ;  /* 0x000000100b00780c */ /* 0x000fe20003f06270 */
[----:B---3--:R-:W-:Y:S01]  /*0070*/  IMAD.SHL.U32 R4, R10, 0x4, RZ ;  /* 0x000000040a047824 */ /* 0x008fe200078e00ff */
[----:B------:R-:W-:-:S04]  /*0080*/  LEA.HI R0, R0, R11, RZ, 0x2 ;  /* 0x0000000b00007211 */ /* 0x000fc800078f10ff */
[----:B------:R-:W-:Y:S02]  /*0090*/  LOP3.LUT R5, R4, 0x3c, RZ, 0xc0, !PT ;  /* 0x0000003c04057812 */ /* 0x000fe400078ec0ff */
[C---:B------:R-:W-:Y:S01]  /*00a0*/  LOP3.LUT R4, R0.reuse, 0xfffffffc, RZ, 0xc0, !PT ;  /* 0xfffffffc00047812 */ /* 0x040fe200078ec0ff */
[----:B------:R-:W-:-:S03]  /*00b0*/  IMAD.SHL.U32 R0, R0, 0x10, RZ ;  /* 0x0000001000007824 */ /* 0x000fc600078e00ff */
[----:B------:R-:W-:Y:S02]  /*00c0*/  IADD3 R4, R5, R11, -R4 ;  /* 0x0000000b05047210 */ /* 0x000fe40007ffe804 */
[----:B------:R-:W-:Y:S01]  /*00d0*/  LOP3.LUT R5, R0, 0xffffffc0, RZ, 0xc0, !PT ;  /* 0xffffffc000057812 */ /* 0x000fe200078ec0ff */
[----:B------:R-:W-:-:S04]  /*00e0*/  IMAD.MOV.U32 R0, RZ, RZ, RZ ;  /* 0x000000ffff007224 */ /* 0x000fc800078e00ff */
[----:B------:R-:W-:-:S04]  /*00f0*/  IMAD.IADD R5, R4, 0x1, R5 ;  /* 0x0000000104057824 */ /* 0x000fc800078e0205 */
[----:B--2---:R-:W-:-:S05]  /*0100*/  IMAD.WIDE R2, R5, 0x4, R2 ;  /* 0x0000000405027825 */ /* 0x004fca00078e0202 */
[----:B------:R-:W2:Y:S01]  /*0110*/  @!P0 LDG.E R0, desc[UR4][R2.64] ;  /* 0x0000000402008981 */ /* 0x000ea2000c1e1900 */
[----:B------:R-:W-:Y:S01]  /*0120*/  BAR.SYNC.DEFER_BLOCKING 0x0 ;  /* 0x0000000000007b1d */ /* 0x000fe20000010000 */
[----:B--2---:R-:W-:-:S04]  /*0130*/  SEL R0, R0, RZ, !P0 ;  /* 0x000000ff00007207 */ /* 0x004fc80004000000 */
[----:B------:R-:W-:Y:S02]  /*0140*/  FSEL R0, R0, RZ, !P0 ;  /* 0x000000ff00007208 */ /* 0x000fe40004000000 */
[----:B------:R-:W-:-:S03]  /*0150*/  LOP3.LUT P0, RZ, R10, 0x3f, RZ, 0xc0, !PT ;  /* 0x0000003f0aff7812 */ /* 0x000fc6000780c0ff */
[----:B------:R-:W1:Y:S01]  /*0160*/  SHFL.BFLY PT, R5, R0, 0x8, 0x1f ;  /* 0x0d001f0000057f89 */ /* 0x000e6200000e0000 */
[----:B------:R-:W-:Y:S01]  /*0170*/  ISETP.LT.AND P0, PT, R11, 0x10, !P0 ;  /* 0x000000100b00780c */ /* 0x000fe20004701270 */
[----:B-1----:R-:W-:-:S05]  /*0180*/  FADD R6, R0, R5 ;  /* 0x0000000500067221 */ /* 0x002fca0000000000 */
[----:B------:R-:W1:Y:S02]  /*0190*/  SHFL.BFLY PT, R5, R6, 0x4, 0x1f ;  /* 0x0c801f0006057f89 */ /* 0x000e6400000e0000 */
[----:B-1----:R-:W-:-:S05]  /*01a0*/  FADD R7, R6, R5 ;  /* 0x0000000506077221 */ /* 0x002fca0000000000 */
[----:B------:R-:W1:Y:S02]  /*01b0*/  SHFL.BFLY PT, R4, R7, 0x2, 0x1f ;  /* 0x0c401f0007047f89 */ /* 0x000e6400000e0000 */
[----:B-1----:R-:W-:Y:S02]  /*01c0*/  FADD R8, R7, R4 ;  /* 0x0000000407087221 */ /* 0x002fe40000000000 */
[----:B------:R-:W1:Y:S03]  /*01d0*/  LDC.64 R4, c[0x0][0x210] ;  /* 0x00008400ff047b82 */ /* 0x000e660000000a00 */
[----:B------:R-:W2:Y:S01]  /*01e0*/  SHFL.BFLY PT, R9, R8, 0x1, 0x1f ;  /* 0x0c201f0008097f89 */ /* 0x000ea200000e0000 */
[----:B-1----:R-:W-:-:S04]  /*01f0*/  IMAD.WIDE R2, R11, 0x4, R4 ;  /* 0x000000040b027825 */ /* 0x002fc800078e0204 */
[----:B--2---:R-:W-:Y:S01]  /*0200*/  FADD R9, R8, R9 ;  /* 0x0000000908097221 */ /* 0x004fe20000000000 */
[----:B------:R-:W-:Y:S06]  /*0210*/  @!P0 EXIT ;  /* 0x000000000000894d */ /* 0x000fec0003800000 */
[----:B------:R-:W-:-:S05]  /*0220*/  FMUL R9, R9, 0.0625 ;  /* 0x3d80000009097820 */ /* 0x000fca0000400000 */
[----:B------:R-:W-:Y:S01]  /*0230*/  STG.E desc[UR4][R2.64], R9 ;  /* 0x0000000902007986 */ /* 0x000fe2000c101904 */
[----:B------:R-:W-:Y:S05]  /*0240*/  EXIT ;  /* 0x000000000000794d */ /* 0x000fea0003800000 */
.L_x_0:
[----:B------:R-:W-:-:S00]  /*0250*/  BRA `(.L_x_0) ;  /* 0xfffffffc00fc7947 */ /* 0x000fc0000383ffff */
[----:B------:R-:W-:-:S00]  /*0260*/  NOP ;  /* 0x0000000000007918 */ /* 0x000fc00000000000 */
        /* <DEDUP_REMOVED lines=9> */
.L_x_1:


//--------------------- .nv.constant0.triton_per_fused_mean_0 --------------------------
	.section	.nv.constant0.triton_per_fused_mean_0,"a",@progbits
	.sectionflags	@""
	.align	4
.nv.constant0.triton_per_fused_mean_0:
	.zero		552
